//
// Generated by NVIDIA NVVM Compiler
//
// Compiler Build ID: CL-36424714
// Cuda compilation tools, release 13.0, V13.0.88
// Based on NVVM 20.0.0
//

.version 9.0
.target sm_100
.address_size 64

	// .globl	_Z4diffPdS_S_i

.visible .entry _Z4diffPdS_S_i(
	.param .u64 .ptr .align 1 _Z4diffPdS_S_i_param_0,
	.param .u64 .ptr .align 1 _Z4diffPdS_S_i_param_1,
	.param .u64 .ptr .align 1 _Z4diffPdS_S_i_param_2,
	.param .u32 _Z4diffPdS_S_i_param_3
)
{
	.reg .pred 	%p<7>;
	.reg .b32 	%r<31>;
	.reg .b64 	%rd<25>;
	.reg .b64 	%fd<16>;

	ld.param.u64 	%rd4, [_Z4diffPdS_S_i_param_0];
	ld.param.u64 	%rd5, [_Z4diffPdS_S_i_param_1];
	ld.param.u64 	%rd6, [_Z4diffPdS_S_i_param_2];
	ld.param.u32 	%r12, [_Z4diffPdS_S_i_param_3];
	cvta.to.global.u64 	%rd1, %rd6;
	cvta.to.global.u64 	%rd2, %rd5;
	cvta.to.global.u64 	%rd3, %rd4;
	mov.u32 	%r13, %ntid.x;
	mov.u32 	%r14, %ctaid.x;
	mov.u32 	%r15, %tid.x;
	mad.lo.s32 	%r29, %r13, %r14, %r15;
	mov.u32 	%r16, %nctaid.x;
	mul.lo.s32 	%r2, %r13, %r16;
	setp.ge.s32 	%p1, %r29, %r12;
	@%p1 bra 	$L__BB0_7;
	add.s32 	%r17, %r29, %r2;
	max.s32 	%r18, %r12, %r17;
	setp.lt.s32 	%p2, %r17, %r12;
	selp.u32 	%r19, 1, 0, %p2;
	add.s32 	%r20, %r17, %r19;
	sub.s32 	%r21, %r18, %r20;
	div.u32 	%r22, %r21, %r2;
	add.s32 	%r3, %r22, %r19;
	and.b32  	%r23, %r3, 3;
	setp.eq.s32 	%p3, %r23, 3;
	@%p3 bra 	$L__BB0_4;
	add.s32 	%r24, %r3, 1;
	and.b32  	%r25, %r24, 3;
	neg.s32 	%r27, %r25;
$L__BB0_3:
	.pragma "nounroll";
	mul.wide.s32 	%rd7, %r29, 8;
	add.s64 	%rd8, %rd1, %rd7;
	add.s64 	%rd9, %rd2, %rd7;
	add.s64 	%rd10, %rd3, %rd7;
	ld.global.f64 	%fd1, [%rd10];
	ld.global.f64 	%fd2, [%rd9];
	sub.f64 	%fd3, %fd1, %fd2;
	st.global.f64 	[%rd8], %fd3;
	add.s32 	%r29, %r29, %r2;
	add.s32 	%r27, %r27, 1;
	setp.ne.s32 	%p4, %r27, 0;
	@%p4 bra 	$L__BB0_3;
$L__BB0_4:
	setp.lt.u32 	%p5, %r3, 3;
	@%p5 bra 	$L__BB0_7;
	mul.wide.s32 	%rd15, %r2, 8;
	shl.b32 	%r26, %r2, 2;
$L__BB0_6:
	mul.wide.s32 	%rd11, %r29, 8;
	add.s64 	%rd12, %rd3, %rd11;
	ld.global.f64 	%fd4, [%rd12];
	add.s64 	%rd13, %rd2, %rd11;
	ld.global.f64 	%fd5, [%rd13];
	sub.f64 	%fd6, %fd4, %fd5;
	add.s64 	%rd14, %rd1, %rd11;
	st.global.f64 	[%rd14], %fd6;
	add.s64 	%rd16, %rd12, %rd15;
	ld.global.f64 	%fd7, [%rd16];
	add.s64 	%rd17, %rd13, %rd15;
	ld.global.f64 	%fd8, [%rd17];
	sub.f64 	%fd9, %fd7, %fd8;
	add.s64 	%rd18, %rd14, %rd15;
	st.global.f64 	[%rd18], %fd9;
	add.s64 	%rd19, %rd16, %rd15;
	ld.global.f64 	%fd10, [%rd19];
	add.s64 	%rd20, %rd17, %rd15;
	ld.global.f64 	%fd11, [%rd20];
	sub.f64 	%fd12, %fd10, %fd11;
	add.s64 	%rd21, %rd18, %rd15;
	st.global.f64 	[%rd21], %fd12;
	add.s64 	%rd22, %rd19, %rd15;
	ld.global.f64 	%fd13, [%rd22];
	add.s64 	%rd23, %rd20, %rd15;
	ld.global.f64 	%fd14, [%rd23];
	sub.f64 	%fd15, %fd13, %fd14;
	add.s64 	%rd24, %rd21, %rd15;
	st.global.f64 	[%rd24], %fd15;
	add.s32 	%r29, %r26, %r29;
	setp.lt.s32 	%p6, %r29, %r12;
	@%p6 bra 	$L__BB0_6;
$L__BB0_7:
	ret;

}


// ===== COMPILED SASS (sm_100) =====

	.target	sm_100

	.elftype	@"ET_EXEC"


//--------------------- .note.nv.tkinfo           --------------------------
	.section	.note.nv.tkinfo,"",@"SHT_NOTE"
	.sectionflags	@"SHF_NOTE_NV_TKINFO"
	.tkinfo
        /*0018*/ 	.word	0x00000002
        /*0030*/ 	.string	""
        /*0030*/ 	.string	"ptxas"
        /*0030*/ 	.string	"Cuda compilation tools, release 13.0, V13.0.88"
        /*0030*/ 	.string	"Build cuda_13.0.r13.0/compiler.36424714_0"
        /*0030*/ 	.string	"-arch sm_100 -m 64 "



//--------------------- .note.nv.cuinfo           --------------------------
	.section	.note.nv.cuinfo,"",@"SHT_NOTE"
	.sectionflags	@"SHF_NOTE_NV_CUINFO"
        /*0018*/ 	.short	0x0002
        /*001a*/ 	.short	0x0064
        /*001c*/ 	.short	0x0082
	.zero		2


//--------------------- .nv.info                  --------------------------
	.section	.nv.info,"",@"SHT_CUDA_INFO"
	.align	4


	//----- nvinfo : EIATTR_REGCOUNT
	.align		4
        /*0000*/ 	.byte	0x04, 0x2f
        /*0002*/ 	.short	(.L_1 - .L_0)
	.align		4
.L_0:
        /*0004*/ 	.word	index@(_Z4diffPdS_S_i)
        /*0008*/ 	.word	0x0000001a


	//----- nvinfo : EIATTR_FRAME_SIZE
	.align		4
.L_1:
        /*000c*/ 	.byte	0x04, 0x11
        /*000e*/ 	.short	(.L_3 - .L_2)
	.align		4
.L_2:
        /*0010*/ 	.word	index@(_Z4diffPdS_S_i)
        /*0014*/ 	.word	0x00000000


	//----- nvinfo : EIATTR_MIN_STACK_SIZE
	.align		4
.L_3:
        /*0018*/ 	.byte	0x04, 0x12
        /*001a*/ 	.short	(.L_5 - .L_4)
	.align		4
.L_4:
        /*001c*/ 	.word	index@(_Z4diffPdS_S_i)
        /*0020*/ 	.word	0x00000000
.L_5:


//--------------------- .nv.compat                --------------------------
	.section	.nv.compat,"",@"SHT_CUDA_COMPAT_INFO"
	.align	4
        /*0000*/ 	.byte	0x02, 0x09, 0x00, 0x00, 0x02, 0x02, 0x01, 0x00, 0x02, 0x05, 0x05, 0x00, 0x03, 0x07, 0x01, 0x01
        /*0010*/ 	.byte	0x02, 0x03, 0x00, 0x00, 0x02, 0x06, 0x01, 0x00, 0x04, 0x0b, 0x08, 0x00, 0x01, 0x00, 0x00, 0x00
        /*0020*/ 	.byte	0x00, 0x00, 0x00, 0x00


//--------------------- .nv.info._Z4diffPdS_S_i   --------------------------
	.section	.nv.info._Z4diffPdS_S_i,"",@"SHT_CUDA_INFO"
	.sectionflags	@""
	.align	4


	//----- nvinfo : EIATTR_CUDA_API_VERSION
	.align		4
        /*0000*/ 	.byte	0x04, 0x37
        /*0002*/ 	.short	(.L_7 - .L_6)
.L_6:
        /*0004*/ 	.word	0x00000082


	//----- nvinfo : EIATTR_KPARAM_INFO
	.align		4
.L_7:
        /*0008*/ 	.byte	0x04, 0x17
        /*000a*/ 	.short	(.L_9 - .L_8)
.L_8:
        /*000c*/ 	.word	0x00000000
        /*0010*/ 	.short	0x0003
        /*0012*/ 	.short	0x0018
        /*0014*/ 	.byte	0x00, 0xf0, 0x11, 0x00


	//----- nvinfo : EIATTR_KPARAM_INFO
	.align		4
.L_9:
        /*0018*/ 	.byte	0x04, 0x17
        /*001a*/ 	.short	(.L_11 - .L_10)
.L_10:
        /*001c*/ 	.word	0x00000000
        /*0020*/ 	.short	0x0002
        /*0022*/ 	.short	0x0010
        /*0024*/ 	.byte	0x00, 0xf5, 0x21, 0x00


	//----- nvinfo : EIATTR_KPARAM_INFO
	.align		4
.L_11:
        /*0028*/ 	.byte	0x04, 0x17
        /*002a*/ 	.short	(.L_13 - .L_12)
.L_12:
        /*002c*/ 	.word	0x00000000
        /*0030*/ 	.short	0x0001
        /*0032*/ 	.short	0x0008
        /*0034*/ 	.byte	0x00, 0xf5, 0x21, 0x00


	//----- nvinfo : EIATTR_KPARAM_INFO
	.align		4
.L_13:
        /*0038*/ 	.byte	0x04, 0x17
        /*003a*/ 	.short	(.L_15 - .L_14)
.L_14:
        /*003c*/ 	.word	0x00000000
        /*0040*/ 	.short	0x0000
        /*0042*/ 	.short	0x0000
        /*0044*/ 	.byte	0x00, 0xf5, 0x21, 0x00


	//----- nvinfo : EIATTR_SPARSE_MMA_MASK
	.align		4
.L_15:
        /*0048*/ 	.byte	0x03, 0x50
        /*004a*/ 	.short	0x0000


	//----- nvinfo : EIATTR_MAXREG_COUNT
	.align		4
        /*004c*/ 	.byte	0x03, 0x1b
        /*004e*/ 	.short	0x00ff


	//----- nvinfo : EIATTR_MERCURY_ISA_VERSION
	.align		4
        /*0050*/ 	.byte	0x03, 0x5f
        /*0052*/ 	.short	0x0101


	//----- nvinfo : EIATTR_VRC_CTA_INIT_COUNT
	.align		4
        /*0054*/ 	.byte	0x02, 0x4a
	.zero		1
	.zero		1


	//----- nvinfo : EIATTR_EXIT_INSTR_OFFSETS
	.align		4
        /*0058*/ 	.byte	0x04, 0x1c
        /*005a*/ 	.short	(.L_17 - .L_16)


	//   ....[0]....
.L_16:
        /*005c*/ 	.word	0x00000090


	//   ....[1]....
        /*0060*/ 	.word	0x000003a0


	//   ....[2]....
        /*0064*/ 	.word	0x000005d0


	//----- nvinfo : EIATTR_CRS_STACK_SIZE
	.align		4
.L_17:
        /*0068*/ 	.byte	0x04, 0x1e
        /*006a*/ 	.short	(.L_19 - .L_18)
.L_18:
        /*006c*/ 	.word	0x00000000


	//----- nvinfo : EIATTR_CBANK_PARAM_SIZE
	.align		4
.L_19:
        /*0070*/ 	.byte	0x03, 0x19
        /*0072*/ 	.short	0x001c


	//----- nvinfo : EIATTR_PARAM_CBANK
	.align		4
        /*0074*/ 	.byte	0x04, 0x0a
        /*0076*/ 	.short	(.L_21 - .L_20)
	.align		4
.L_20:
        /*0078*/ 	.word	index@(.nv.constant0._Z4diffPdS_S_i)
        /*007c*/ 	.short	0x0380
        /*007e*/ 	.short	0x001c


	//----- nvinfo : EIATTR_SW_WAR
	.align		4
.L_21:
        /*0080*/ 	.byte	0x04, 0x36
        /*0082*/ 	.short	(.L_23 - .L_22)
.L_22:
        /*0084*/ 	.word	0x00000008
.L_23:


//--------------------- .nv.callgraph             --------------------------
	.section	.nv.callgraph,"",@"SHT_CUDA_CALLGRAPH"
	.align	4
	.sectionentsize	8
	.align		4
        /*0000*/ 	.word	0x00000000
	.align		4
        /*0004*/ 	.word	0xffffffff
	.align		4
        /*0008*/ 	.word	0x00000000
	.align		4
        /*000c*/ 	.word	0xfffffffe
	.align		4
        /*0010*/ 	.word	0x00000000
	.align		4
        /*0014*/ 	.word	0xfffffffd
	.align		4
        /*0018*/ 	.word	0x00000000
	.align		4
        /*001c*/ 	.word	0xfffffffc


//--------------------- .text._Z4diffPdS_S_i      --------------------------
	.section	.text._Z4diffPdS_S_i,"ax",@progbits
	.align	128
        .global         _Z4diffPdS_S_i
        .type           _Z4diffPdS_S_i,@function
        .size           _Z4diffPdS_S_i,(.L_x_5 - _Z4diffPdS_S_i)
        .other          _Z4diffPdS_S_i,@"STO_CUDA_ENTRY STV_DEFAULT"
_Z4diffPdS_S_i:
.text._Z4diffPdS_S_i:
[----:B------:R-:W-:Y:S01]  /*0000*/  LDC R1, c[0x0][0x37c] ;  /* 0x0000df00ff017b82 */ /* 0x000fe20000000800 */
[----:B------:R-:W0:Y:S01]  /*0010*/  S2R R3, SR_CTAID.X ;  /* 0x0000000000037919 */ /* 0x000e220000002500 */
[----:B------:R-:W0:Y:S06]  /*0020*/  LDCU UR4, c[0x0][0x360] ;  /* 0x00006c00ff0477ac */ /* 0x000e2c0008000800 */
[----:B------:R-:W1:Y:S01]  /*0030*/  LDC R2, c[0x0][0x370] ;  /* 0x0000dc00ff027b82 */ /* 0x000e620000000800 */
[----:B------:R-:W0:Y:S01]  /*0040*/  S2R R0, SR_TID.X ;  /* 0x0000000000007919 */ /* 0x000e220000002100 */
[----:B------:R-:W2:Y:S01]  /*0050*/  LDCU UR6, c[0x0][0x398] ;  /* 0x00007300ff0677ac */ /* 0x000ea20008000800 */
[----:B0-----:R-:W-:-:S02]  /*0060*/  IMAD R3, R3, UR4, R0 ;  /* 0x0000000403037c24 */ /* 0x001fc4000f8e0200 */
[----:B-1----:R-:W-:-:S03]  /*0070*/  IMAD R0, R2, UR4, RZ ;  /* 0x0000000402007c24 */ /* 0x002fc6000f8e02ff */
[----:B--2---:R-:W-:-:S13]  /*0080*/  ISETP.GE.AND P0, PT, R3, UR6, PT ;  /* 0x0000000603007c0c */ /* 0x004fda000bf06270 */
[----:B------:R-:W-:Y:S05]  /*0090*/  @P0 EXIT ;  /* 0x000000000000094d */ /* 0x000fea0003800000 */
[----:B------:R-:W0:Y:S01]  /*00a0*/  I2F.U32.RP R8, R0 ;  /* 0x0000000000087306 */ /* 0x000e220000209000 */
[C---:B------:R-:W-:Y:S01]  /*00b0*/  IMAD.IADD R2, R0.reuse, 0x1, R3 ;  /* 0x0000000100027824 */ /* 0x040fe200078e0203 */
[----:B------:R-:W-:Y:S01]  /*00c0*/  IADD3 R9, PT, PT, RZ, -R0, RZ ;  /* 0x80000000ff097210 */ /* 0x000fe20007ffe0ff */
[----:B------:R-:W1:Y:S01]  /*00d0*/  LDCU.64 UR4, c[0x0][0x358] ;  /* 0x00006b00ff0477ac */ /* 0x000e620008000a00 */
[----:B------:R-:W-:Y:S01]  /*00e0*/  ISETP.NE.U32.AND P2, PT, R0, RZ, PT ;  /* 0x000000ff0000720c */ /* 0x000fe20003f45070 */
[----:B------:R-:W-:Y:S01]  /*00f0*/  BSSY.RECONVERGENT B0, `(.L_x_0) ;  /* 0x000002a000007945 */ /* 0x000fe20003800200 */
[C---:B------:R-:W-:Y:S02]  /*0100*/  ISETP.GE.AND P0, PT, R2.reuse, UR6, PT ;  /* 0x0000000602007c0c */ /* 0x040fe4000bf06270 */
[----:B------:R-:W-:Y:S02]  /*0110*/  VIMNMX R7, PT, PT, R2, UR6, !PT ;  /* 0x0000000602077c48 */ /* 0x000fe4000ffe0100 */
[----:B------:R-:W-:-:S04]  /*0120*/  SEL R6, RZ, 0x1, P0 ;  /* 0x00000001ff067807 */ /* 0x000fc80000000000 */
[----:B------:R-:W-:Y:S01]  /*0130*/  IADD3 R7, PT, PT, R7, -R2, -R6 ;  /* 0x8000000207077210 */ /* 0x000fe20007ffe806 */
[----:B0-----:R-:W0:Y:S02]  /*0140*/  MUFU.RCP R8, R8 ;  /* 0x0000000800087308 */ /* 0x001e240000001000 */
[----:B0-----:R-:W-:-:S06]  /*0150*/  IADD3 R4, PT, PT, R8, 0xffffffe, RZ ;  /* 0x0ffffffe08047810 */ /* 0x001fcc0007ffe0ff */
[----:B------:R0:W2:Y:S02]  /*0160*/  F2I.FTZ.U32.TRUNC.NTZ R5, R4 ;  /* 0x0000000400057305 */ /* 0x0000a4000021f000 */
[----:B0-----:R-:W-:Y:S02]  /*0170*/  HFMA2 R4, -RZ, RZ, 0, 0 ;  /* 0x00000000ff047431 */ /* 0x001fe400000001ff */
[----:B--2---:R-:W-:-:S04]  /*0180*/  IMAD R9, R9, R5, RZ ;  /* 0x0000000509097224 */ /* 0x004fc800078e02ff */
[----:B------:R-:W-:-:S06]  /*0190*/  IMAD.HI.U32 R8, R5, R9, R4 ;  /* 0x0000000905087227 */ /* 0x000fcc00078e0004 */
[----:B------:R-:W-:-:S05]  /*01a0*/  IMAD.HI.U32 R5, R8, R7, RZ ;  /* 0x0000000708057227 */ /* 0x000fca00078e00ff */
[----:B------:R-:W-:-:S05]  /*01b0*/  IADD3 R2, PT, PT, -R5, RZ, RZ ;  /* 0x000000ff05027210 */ /* 0x000fca0007ffe1ff */
[----:B------:R-:W-:-:S05]  /*01c0*/  IMAD R7, R0, R2, R7 ;  /* 0x0000000200077224 */ /* 0x000fca00078e0207 */
[----:B------:R-:W-:-:S13]  /*01d0*/  ISETP.GE.U32.AND P0, PT, R7, R0, PT ;  /* 0x000000000700720c */ /* 0x000fda0003f06070 */
[----:B------:R-:W-:Y:S01]  /*01e0*/  @P0 IMAD.IADD R7, R7, 0x1, -R0 ;  /* 0x0000000107070824 */ /* 0x000fe200078e0a00 */
[----:B------:R-:W-:-:S04]  /*01f0*/  @P0 IADD3 R5, PT, PT, R5, 0x1, RZ ;  /* 0x0000000105050810 */ /* 0x000fc80007ffe0ff */
[----:B------:R-:W-:-:S13]  /*0200*/  ISETP.GE.U32.AND P1, PT, R7, R0, PT ;  /* 0x000000000700720c */ /* 0x000fda0003f26070 */
[----:B------:R-:W-:Y:S02]  /*0210*/  @P1 IADD3 R5, PT, PT, R5, 0x1, RZ ;  /* 0x0000000105051810 */ /* 0x000fe40007ffe0ff */
[----:B------:R-:W-:-:S05]  /*0220*/  @!P2 LOP3.LUT R5, RZ, R0, RZ, 0x33, !PT ;  /* 0x00000000ff05a212 */ /* 0x000fca00078e33ff */
[----:B------:R-:W-:-:S05]  /*0230*/  IMAD.IADD R2, R6, 0x1, R5 ;  /* 0x0000000106027824 */ /* 0x000fca00078e0205 */
[C---:B------:R-:W-:Y:S02]  /*0240*/  LOP3.LUT R4, R2.reuse, 0x3, RZ, 0xc0, !PT ;  /* 0x0000000302047812 */ /* 0x040fe400078ec0ff */
[----:B------:R-:W-:Y:S02]  /*0250*/  ISETP.GE.U32.AND P1, PT, R2, 0x3, PT ;  /* 0x000000030200780c */ /* 0x000fe40003f26070 */
[----:B------:R-:W-:-:S13]  /*0260*/  ISETP.NE.AND P0, PT, R4, 0x3, PT ;  /* 0x000000030400780c */ /* 0x000fda0003f05270 */
[----:B-1----:R-:W-:Y:S05]  /*0270*/  @!P0 BRA `(.L_x_1) ;  /* 0x0000000000448947 */ /* 0x002fea0003800000 */
[----:B------:R-:W0:Y:S01]  /*0280*/  LDC.64 R4, c[0x0][0x390] ;  /* 0x0000e400ff047b82 */ /* 0x000e220000000a00 */
[----:B------:R-:W-:-:S04]  /*0290*/  IADD3 R2, PT, PT, R2, 0x1, RZ ;  /* 0x0000000102027810 */ /* 0x000fc80007ffe0ff */
[----:B------:R-:W-:-:S03]  /*02a0*/  LOP3.LUT R2, R2, 0x3, RZ, 0xc0, !PT ;  /* 0x0000000302027812 */ /* 0x000fc600078ec0ff */
[----:B------:R-:W1:Y:S01]  /*02b0*/  LDC.64 R6, c[0x0][0x380] ;  /* 0x0000e000ff067b82 */ /* 0x000e620000000a00 */
[----:B------:R-:W-:-:S07]  /*02c0*/  IADD3 R2, PT, PT, -R2, RZ, RZ ;  /* 0x000000ff02027210 */ /* 0x000fce0007ffe1ff */
[----:B------:R-:W2:Y:S02]  /*02d0*/  LDC.64 R8, c[0x0][0x388] ;  /* 0x0000e200ff087b82 */ /* 0x000ea40000000a00 */
.L_x_2:
[----:B--2---:R-:W-:-:S04]  /*02e0*/  IMAD.WIDE R12, R3, 0x8, R8 ;  /* 0x00000008030c7825 */ /* 0x004fc800078e0208 */
[C---:B-1----:R-:W-:Y:S02]  /*02f0*/  IMAD.WIDE R14, R3.reuse, 0x8, R6 ;  /* 0x00000008030e7825 */ /* 0x042fe400078e0206 */
[----:B------:R-:W2:Y:S04]  /*0300*/  LDG.E.64 R12, desc[UR4][R12.64] ;  /* 0x000000040c0c7981 */ /* 0x000ea8000c1e1b00 */
[----:B------:R-:W2:Y:S01]  /*0310*/  LDG.E.64 R14, desc[UR4][R14.64] ;  /* 0x000000040e0e7981 */ /* 0x000ea2000c1e1b00 */
[----:B0--3--:R-:W-:Y:S01]  /*0320*/  IMAD.WIDE R10, R3, 0x8, R4 ;  /* 0x00000008030a7825 */ /* 0x009fe200078e0204 */
[----:B------:R-:W-:-:S03]  /*0330*/  IADD3 R3, PT, PT, R0, R3, RZ ;  /* 0x0000000300037210 */ /* 0x000fc60007ffe0ff */
[----:B------:R-:W-:-:S05]  /*0340*/  VIADD R2, R2, 0x1 ;  /* 0x0000000102027836 */ /* 0x000fca0000000000 */
[----:B------:R-:W-:Y:S01]  /*0350*/  ISETP.NE.AND P0, PT, R2, RZ, PT ;  /* 0x000000ff0200720c */ /* 0x000fe20003f05270 */
[----:B--2---:R-:W-:-:S07]  /*0360*/  DADD R16, R14, -R12 ;  /* 0x000000000e107229 */ /* 0x004fce000000080c */
[----:B------:R3:W-:Y:S05]  /*0370*/  STG.E.64 desc[UR4][R10.64], R16 ;  /* 0x000000100a007986 */ /* 0x0007ea000c101b04 */
[----:B------:R-:W-:Y:S05]  /*0380*/  @P0 BRA `(.L_x_2) ;  /* 0xfffffffc00d40947 */ /* 0x000fea000383ffff */
.L_x_1:
[----:B------:R-:W-:Y:S05]  /*0390*/  BSYNC.RECONVERGENT B0 ;  /* 0x0000000000007941 */ /* 0x000fea0003800200 */
.L_x_0:
[----:B------:R-:W-:Y:S05]  /*03a0*/  @!P1 EXIT ;  /* 0x000000000000994d */ /* 0x000fea0003800000 */
.L_x_3:
[----:B0-----:R-:W0:Y:S08]  /*03b0*/  LDC.64 R4, c[0x0][0x380] ;  /* 0x0000e000ff047b82 */ /* 0x001e300000000a00 */
[----:B------:R-:W3:Y:S08]  /*03c0*/  LDC.64 R6, c[0x0][0x388] ;  /* 0x0000e200ff067b82 */ /* 0x000ef00000000a00 */
[----:B------:R-:W1:Y:S01]  /*03d0*/  LDC.64 R8, c[0x0][0x390] ;  /* 0x0000e400ff087b82 */ /* 0x000e620000000a00 */
[----:B0-----:R-:W-:-:S05]  /*03e0*/  IMAD.WIDE R14, R3, 0x8, R4 ;  /* 0x00000008030e7825 */ /* 0x001fca00078e0204 */
[----:B------:R-:W2:Y:S01]  /*03f0*/  LDG.E.64 R4, desc[UR4][R14.64] ;  /* 0x000000040e047981 */ /* 0x000ea2000c1e1b00 */
[----:B---3--:R-:W-:-:S05]  /*0400*/  IMAD.WIDE R16, R3, 0x8, R6 ;  /* 0x0000000803107825 */ /* 0x008fca00078e0206 */
[----:B------:R-:W2:Y:S01]  /*0410*/  LDG.E.64 R6, desc[UR4][R16.64] ;  /* 0x0000000410067981 */ /* 0x000ea2000c1e1b00 */
[----:B------:R-:W-:-:S04]  /*0420*/  IMAD.WIDE R10, R0, 0x8, R16 ;  /* 0x00000008000a7825 */ /* 0x000fc800078e0210 */
[----:B-1----:R-:W-:Y:S01]  /*0430*/  IMAD.WIDE R22, R3, 0x8, R8 ;  /* 0x0000000803167825 */ /* 0x002fe200078e0208 */
[----:B--2---:R-:W-:-:S03]  /*0440*/  DADD R4, R4, -R6 ;  /* 0x0000000004047229 */ /* 0x004fc60000000806 */
[----:B------:R-:W-:-:S04]  /*0450*/  IMAD.WIDE R6, R0, 0x8, R14 ;  /* 0x0000000800067825 */ /* 0x000fc800078e020e */
[----:B------:R0:W-:Y:S04]  /*0460*/  STG.E.64 desc[UR4][R22.64], R4 ;  /* 0x0000000416007986 */ /* 0x0001e8000c101b04 */
[----:B------:R-:W2:Y:S04]  /*0470*/  LDG.E.64 R8, desc[UR4][R6.64] ;  /* 0x0000000406087981 */ /* 0x000ea8000c1e1b00 */
[----:B------:R-:W2:Y:S01]  /*0480*/  LDG.E.64 R12, desc[UR4][R10.64] ;  /* 0x000000040a0c7981 */ /* 0x000ea2000c1e1b00 */
[----:B------:R-:W-:-:S04]  /*0490*/  IMAD.WIDE R14, R0, 0x8, R6 ;  /* 0x00000008000e7825 */ /* 0x000fc800078e0206 */
[----:B------:R-:W-:Y:S01]  /*04a0*/  IMAD.WIDE R18, R0, 0x8, R10 ;  /* 0x0000000800127825 */ /* 0x000fe200078e020a */
[----:B--2---:R-:W-:-:S03]  /*04b0*/  DADD R8, R8, -R12 ;  /* 0x0000000008087229 */ /* 0x004fc6000000080c */
[----:B------:R-:W-:-:S05]  /*04c0*/  IMAD.WIDE R12, R0, 0x8, R22 ;  /* 0x00000008000c7825 */ /* 0x000fca00078e0216 */
[----:B------:R1:W-:Y:S04]  /*04d0*/  STG.E.64 desc[UR4][R12.64], R8 ;  /* 0x000000080c007986 */ /* 0x0003e8000c101b04 */
[----:B------:R-:W2:Y:S04]  /*04e0*/  LDG.E.64 R16, desc[UR4][R14.64] ;  /* 0x000000040e107981 */ /* 0x000ea8000c1e1b00 */
[----:B------:R-:W2:Y:S01]  /*04f0*/  LDG.E.64 R20, desc[UR4][R18.64] ;  /* 0x0000000412147981 */ /* 0x000ea2000c1e1b00 */
[----:B0-----:R-:W-:-:S04]  /*0500*/  IMAD.WIDE R4, R0, 0x8, R12 ;  /* 0x0000000800047825 */ /* 0x001fc800078e020c */
[----:B------:R-:W-:-:S04]  /*0510*/  IMAD.WIDE R6, R0, 0x8, R14 ;  /* 0x0000000800067825 */ /* 0x000fc800078e020e */
[----:B------:R-:W-:Y:S01]  /*0520*/  IMAD.WIDE R10, R0, 0x8, R18 ;  /* 0x00000008000a7825 */ /* 0x000fe200078e0212 */
[----:B--2---:R-:W-:-:S07]  /*0530*/  DADD R16, R16, -R20 ;  /* 0x0000000010107229 */ /* 0x004fce0000000814 */
[----:B------:R0:W-:Y:S04]  /*0540*/  STG.E.64 desc[UR4][R4.64], R16 ;  /* 0x0000001004007986 */ /* 0x0001e8000c101b04 */
[----:B------:R-:W2:Y:S04]  /*0550*/  LDG.E.64 R6, desc[UR4][R6.64] ;  /* 0x0000000406067981 */ /* 0x000ea8000c1e1b00 */
[----:B------:R-:W2:Y:S01]  /*0560*/  LDG.E.64 R10, desc[UR4][R10.64] ;  /* 0x000000040a0a7981 */ /* 0x000ea2000c1e1b00 */
[C---:B-1----:R-:W-:Y:S01]  /*0570*/  IMAD.WIDE R8, R0.reuse, 0x8, R4 ;  /* 0x0000000800087825 */ /* 0x042fe200078e0204 */
[----:B------:R-:W-:-:S04]  /*0580*/  LEA R3, R0, R3, 0x2 ;  /* 0x0000000300037211 */ /* 0x000fc800078e10ff */
[----:B------:R-:W-:Y:S01]  /*0590*/  ISETP.GE.AND P0, PT, R3, UR6, PT ;  /* 0x0000000603007c0c */ /* 0x000fe2000bf06270 */
[----:B--2---:R-:W-:-:S07]  /*05a0*/  DADD R20, R6, -R10 ;  /* 0x0000000006147229 */ /* 0x004fce000000080a */
[----:B------:R0:W-:Y:S05]  /*05b0*/  STG.E.64 desc[UR4][R8.64], R20 ;  /* 0x0000001408007986 */ /* 0x0001ea000c101b04 */
[----:B------:R-:W-:Y:S05]  /*05c0*/  @!P0 BRA `(.L_x_3) ;  /* 0xfffffffc00788947 */ /* 0x000fea000383ffff */
[----:B------:R-:W-:Y:S05]  /*05d0*/  EXIT ;  /* 0x000000000000794d */ /* 0x000fea0003800000 */
.L_x_4:
[----:B------:R-:W-:-:S00]  /*05e0*/  BRA `(.L_x_4) ;  /* 0xfffffffc00fc7947 */ /* 0x000fc0000383ffff */
[----:B------:R-:W-:-:S00]  /*05f0*/  NOP ;  /* 0x0000000000007918 */ /* 0x000fc00000000000 */
        /* <DEDUP_REMOVED lines=8> */
.L_x_5:


//--------------------- .nv.shared.reserved.0     --------------------------
	.section	.nv.shared.reserved.0,"aw",@nobits
	.weak		__nv_reservedSMEM_offset_0_alias
	.size		__nv_reservedSMEM_offset_0_alias, 0, 64
	.other		__nv_reservedSMEM_offset_0_alias,@"STO_CUDA_RESERVED_SHARED STV_DEFAULT"
__nv_reservedSMEM_offset_0_alias:
	.zero		0
	.zero		64


//--------------------- .nv.constant0._Z4diffPdS_S_i --------------------------
	.section	.nv.constant0._Z4diffPdS_S_i,"a",@progbits
	.sectionflags	@""
	.align	4
.nv.constant0._Z4diffPdS_S_i:
	.zero		924


//--------------------- SYMBOLS --------------------------

	.type		.nv.reservedSmem.offset0,@object
	.size		.nv.reservedSmem.offset0,0x4
